//
// Generated by NVIDIA NVVM Compiler
//
// Compiler Build ID: CL-36424714
// Cuda compilation tools, release 13.0, V13.0.88
// Based on NVVM 20.0.0
//

.version 9.0
.target sm_100
.address_size 64

	// .globl	_Z19spmm_csr_row_kerneliiPKiS0_PKfS2_Pf

.visible .entry _Z19spmm_csr_row_kerneliiPKiS0_PKfS2_Pf(
	.param .u32 _Z19spmm_csr_row_kerneliiPKiS0_PKfS2_Pf_param_0,
	.param .u32 _Z19spmm_csr_row_kerneliiPKiS0_PKfS2_Pf_param_1,
	.param .u64 .ptr .align 1 _Z19spmm_csr_row_kerneliiPKiS0_PKfS2_Pf_param_2,
	.param .u64 .ptr .align 1 _Z19spmm_csr_row_kerneliiPKiS0_PKfS2_Pf_param_3,
	.param .u64 .ptr .align 1 _Z19spmm_csr_row_kerneliiPKiS0_PKfS2_Pf_param_4,
	.param .u64 .ptr .align 1 _Z19spmm_csr_row_kerneliiPKiS0_PKfS2_Pf_param_5,
	.param .u64 .ptr .align 1 _Z19spmm_csr_row_kerneliiPKiS0_PKfS2_Pf_param_6
)
{
	.reg .pred 	%p<22>;
	.reg .b32 	%r<70>;
	.reg .b32 	%f<47>;
	.reg .b64 	%rd<40>;

	ld.param.u32 	%r35, [_Z19spmm_csr_row_kerneliiPKiS0_PKfS2_Pf_param_0];
	ld.param.u32 	%r34, [_Z19spmm_csr_row_kerneliiPKiS0_PKfS2_Pf_param_1];
	ld.param.u64 	%rd5, [_Z19spmm_csr_row_kerneliiPKiS0_PKfS2_Pf_param_2];
	ld.param.u64 	%rd6, [_Z19spmm_csr_row_kerneliiPKiS0_PKfS2_Pf_param_3];
	ld.param.u64 	%rd7, [_Z19spmm_csr_row_kerneliiPKiS0_PKfS2_Pf_param_4];
	ld.param.u64 	%rd8, [_Z19spmm_csr_row_kerneliiPKiS0_PKfS2_Pf_param_5];
	ld.param.u64 	%rd9, [_Z19spmm_csr_row_kerneliiPKiS0_PKfS2_Pf_param_6];
	cvta.to.global.u64 	%rd1, %rd9;
	cvta.to.global.u64 	%rd2, %rd8;
	mov.u32 	%r36, %ctaid.x;
	mov.u32 	%r37, %ntid.x;
	mov.u32 	%r38, %tid.x;
	mad.lo.s32 	%r1, %r36, %r37, %r38;
	setp.ge.s32 	%p1, %r1, %r35;
	@%p1 bra 	$L__BB0_27;
	mul.lo.s32 	%r2, %r34, %r1;
	setp.lt.s32 	%p2, %r34, 1;
	@%p2 bra 	$L__BB0_13;
	and.b32  	%r3, %r34, 7;
	setp.lt.u32 	%p3, %r34, 8;
	mov.b32 	%r61, 0;
	@%p3 bra 	$L__BB0_5;
	and.b32  	%r61, %r34, 2147483640;
	mov.b32 	%r59, 0;
$L__BB0_4:
	.pragma "nounroll";
	add.s32 	%r41, %r59, %r2;
	mul.wide.s32 	%rd10, %r41, 4;
	add.s64 	%rd11, %rd1, %rd10;
	mov.b32 	%r42, 0;
	st.global.u32 	[%rd11], %r42;
	st.global.u32 	[%rd11+4], %r42;
	st.global.u32 	[%rd11+8], %r42;
	st.global.u32 	[%rd11+12], %r42;
	st.global.u32 	[%rd11+16], %r42;
	st.global.u32 	[%rd11+20], %r42;
	st.global.u32 	[%rd11+24], %r42;
	st.global.u32 	[%rd11+28], %r42;
	add.s32 	%r59, %r59, 8;
	setp.ne.s32 	%p4, %r59, %r61;
	@%p4 bra 	$L__BB0_4;
$L__BB0_5:
	setp.eq.s32 	%p5, %r3, 0;
	@%p5 bra 	$L__BB0_13;
	and.b32  	%r8, %r34, 3;
	setp.lt.u32 	%p6, %r3, 4;
	@%p6 bra 	$L__BB0_8;
	add.s32 	%r43, %r61, %r2;
	mul.wide.s32 	%rd12, %r43, 4;
	add.s64 	%rd13, %rd1, %rd12;
	mov.b32 	%r44, 0;
	st.global.u32 	[%rd13], %r44;
	st.global.u32 	[%rd13+4], %r44;
	st.global.u32 	[%rd13+8], %r44;
	st.global.u32 	[%rd13+12], %r44;
	add.s32 	%r61, %r61, 4;
$L__BB0_8:
	setp.eq.s32 	%p7, %r8, 0;
	@%p7 bra 	$L__BB0_13;
	setp.eq.s32 	%p8, %r8, 1;
	@%p8 bra 	$L__BB0_11;
	add.s32 	%r45, %r61, %r2;
	mul.wide.s32 	%rd14, %r45, 4;
	add.s64 	%rd15, %rd1, %rd14;
	mov.b32 	%r46, 0;
	st.global.u32 	[%rd15], %r46;
	st.global.u32 	[%rd15+4], %r46;
	add.s32 	%r61, %r61, 2;
$L__BB0_11:
	and.b32  	%r47, %r34, 1;
	setp.eq.b32 	%p9, %r47, 1;
	not.pred 	%p10, %p9;
	@%p10 bra 	$L__BB0_13;
	add.s32 	%r48, %r61, %r2;
	mul.wide.s32 	%rd16, %r48, 4;
	add.s64 	%rd17, %rd1, %rd16;
	mov.b32 	%r49, 0;
	st.global.u32 	[%rd17], %r49;
$L__BB0_13:
	setp.lt.s32 	%p11, %r34, 1;
	cvta.to.global.u64 	%rd18, %rd5;
	mul.wide.s32 	%rd19, %r1, 4;
	add.s64 	%rd20, %rd18, %rd19;
	ld.global.nc.u32 	%r63, [%rd20];
	ld.global.nc.u32 	%r14, [%rd20+4];
	setp.ge.s32 	%p12, %r63, %r14;
	or.pred  	%p13, %p12, %p11;
	@%p13 bra 	$L__BB0_27;
	and.b32  	%r15, %r34, 7;
	and.b32  	%r16, %r34, 3;
	and.b32  	%r17, %r34, 2147483640;
	and.b32  	%r18, %r34, 1;
	neg.s32 	%r19, %r17;
	cvta.to.global.u64 	%rd3, %rd6;
	cvta.to.global.u64 	%rd4, %rd7;
$L__BB0_15:
	setp.lt.u32 	%p14, %r34, 8;
	mul.wide.s32 	%rd21, %r63, 4;
	add.s64 	%rd22, %rd3, %rd21;
	ld.global.nc.u32 	%r51, [%rd22];
	add.s64 	%rd23, %rd4, %rd21;
	ld.global.nc.f32 	%f1, [%rd23];
	mul.lo.s32 	%r21, %r51, %r34;
	mov.b32 	%r68, 0;
	@%p14 bra 	$L__BB0_18;
	mov.u32 	%r64, %r2;
	mov.u32 	%r65, %r21;
	mov.u32 	%r66, %r19;
$L__BB0_17:
	.pragma "nounroll";
	mul.wide.s32 	%rd24, %r65, 4;
	add.s64 	%rd25, %rd2, %rd24;
	mul.wide.s32 	%rd26, %r64, 4;
	add.s64 	%rd27, %rd1, %rd26;
	ld.global.nc.f32 	%f2, [%rd25];
	ld.global.f32 	%f3, [%rd27];
	fma.rn.f32 	%f4, %f1, %f2, %f3;
	st.global.f32 	[%rd27], %f4;
	ld.global.nc.f32 	%f5, [%rd25+4];
	ld.global.f32 	%f6, [%rd27+4];
	fma.rn.f32 	%f7, %f1, %f5, %f6;
	st.global.f32 	[%rd27+4], %f7;
	ld.global.nc.f32 	%f8, [%rd25+8];
	ld.global.f32 	%f9, [%rd27+8];
	fma.rn.f32 	%f10, %f1, %f8, %f9;
	st.global.f32 	[%rd27+8], %f10;
	ld.global.nc.f32 	%f11, [%rd25+12];
	ld.global.f32 	%f12, [%rd27+12];
	fma.rn.f32 	%f13, %f1, %f11, %f12;
	st.global.f32 	[%rd27+12], %f13;
	ld.global.nc.f32 	%f14, [%rd25+16];
	ld.global.f32 	%f15, [%rd27+16];
	fma.rn.f32 	%f16, %f1, %f14, %f15;
	st.global.f32 	[%rd27+16], %f16;
	ld.global.nc.f32 	%f17, [%rd25+20];
	ld.global.f32 	%f18, [%rd27+20];
	fma.rn.f32 	%f19, %f1, %f17, %f18;
	st.global.f32 	[%rd27+20], %f19;
	ld.global.nc.f32 	%f20, [%rd25+24];
	ld.global.f32 	%f21, [%rd27+24];
	fma.rn.f32 	%f22, %f1, %f20, %f21;
	st.global.f32 	[%rd27+24], %f22;
	ld.global.nc.f32 	%f23, [%rd25+28];
	ld.global.f32 	%f24, [%rd27+28];
	fma.rn.f32 	%f25, %f1, %f23, %f24;
	st.global.f32 	[%rd27+28], %f25;
	add.s32 	%r66, %r66, 8;
	add.s32 	%r65, %r65, 8;
	add.s32 	%r64, %r64, 8;
	setp.ne.s32 	%p15, %r66, 0;
	mov.u32 	%r68, %r17;
	@%p15 bra 	$L__BB0_17;
$L__BB0_18:
	setp.eq.s32 	%p16, %r15, 0;
	@%p16 bra 	$L__BB0_26;
	add.s32 	%r52, %r15, -1;
	setp.lt.u32 	%p17, %r52, 3;
	@%p17 bra 	$L__BB0_21;
	add.s32 	%r53, %r68, %r21;
	mul.wide.s32 	%rd28, %r53, 4;
	add.s64 	%rd29, %rd2, %rd28;
	ld.global.nc.f32 	%f26, [%rd29];
	add.s32 	%r54, %r68, %r2;
	mul.wide.s32 	%rd30, %r54, 4;
	add.s64 	%rd31, %rd1, %rd30;
	ld.global.f32 	%f27, [%rd31];
	fma.rn.f32 	%f28, %f1, %f26, %f27;
	st.global.f32 	[%rd31], %f28;
	ld.global.nc.f32 	%f29, [%rd29+4];
	ld.global.f32 	%f30, [%rd31+4];
	fma.rn.f32 	%f31, %f1, %f29, %f30;
	st.global.f32 	[%rd31+4], %f31;
	ld.global.nc.f32 	%f32, [%rd29+8];
	ld.global.f32 	%f33, [%rd31+8];
	fma.rn.f32 	%f34, %f1, %f32, %f33;
	st.global.f32 	[%rd31+8], %f34;
	ld.global.nc.f32 	%f35, [%rd29+12];
	ld.global.f32 	%f36, [%rd31+12];
	fma.rn.f32 	%f37, %f1, %f35, %f36;
	st.global.f32 	[%rd31+12], %f37;
	add.s32 	%r68, %r68, 4;
$L__BB0_21:
	setp.eq.s32 	%p18, %r16, 0;
	@%p18 bra 	$L__BB0_26;
	setp.eq.s32 	%p19, %r16, 1;
	@%p19 bra 	$L__BB0_24;
	add.s32 	%r55, %r68, %r21;
	mul.wide.s32 	%rd32, %r55, 4;
	add.s64 	%rd33, %rd2, %rd32;
	ld.global.nc.f32 	%f38, [%rd33];
	add.s32 	%r56, %r68, %r2;
	mul.wide.s32 	%rd34, %r56, 4;
	add.s64 	%rd35, %rd1, %rd34;
	ld.global.f32 	%f39, [%rd35];
	fma.rn.f32 	%f40, %f1, %f38, %f39;
	st.global.f32 	[%rd35], %f40;
	ld.global.nc.f32 	%f41, [%rd33+4];
	ld.global.f32 	%f42, [%rd35+4];
	fma.rn.f32 	%f43, %f1, %f41, %f42;
	st.global.f32 	[%rd35+4], %f43;
	add.s32 	%r68, %r68, 2;
$L__BB0_24:
	setp.eq.s32 	%p20, %r18, 0;
	@%p20 bra 	$L__BB0_26;
	add.s32 	%r57, %r68, %r21;
	mul.wide.s32 	%rd36, %r57, 4;
	add.s64 	%rd37, %rd2, %rd36;
	ld.global.nc.f32 	%f44, [%rd37];
	add.s32 	%r58, %r68, %r2;
	mul.wide.s32 	%rd38, %r58, 4;
	add.s64 	%rd39, %rd1, %rd38;
	ld.global.f32 	%f45, [%rd39];
	fma.rn.f32 	%f46, %f1, %f44, %f45;
	st.global.f32 	[%rd39], %f46;
$L__BB0_26:
	add.s32 	%r63, %r63, 1;
	setp.ne.s32 	%p21, %r63, %r14;
	@%p21 bra 	$L__BB0_15;
$L__BB0_27:
	ret;

}


// ===== COMPILED SASS (sm_100) =====

	.target	sm_100

	.elftype	@"ET_EXEC"


//--------------------- .note.nv.tkinfo           --------------------------
	.section	.note.nv.tkinfo,"",@"SHT_NOTE"
	.sectionflags	@"SHF_NOTE_NV_TKINFO"
	.tkinfo
        /*0018*/ 	.word	0x00000002
        /*0030*/ 	.string	""
        /*0030*/ 	.string	"ptxas"
        /*0030*/ 	.string	"Cuda compilation tools, release 13.0, V13.0.88"
        /*0030*/ 	.string	"Build cuda_13.0.r13.0/compiler.36424714_0"
        /*0030*/ 	.string	"-arch sm_100 -m 64 "



//--------------------- .note.nv.cuinfo           --------------------------
	.section	.note.nv.cuinfo,"",@"SHT_NOTE"
	.sectionflags	@"SHF_NOTE_NV_CUINFO"
        /*0018*/ 	.short	0x0002
        /*001a*/ 	.short	0x0064
        /*001c*/ 	.short	0x0082
	.zero		2


//--------------------- .nv.info                  --------------------------
	.section	.nv.info,"",@"SHT_CUDA_INFO"
	.align	4


	//----- nvinfo : EIATTR_REGCOUNT
	.align		4
        /*0000*/ 	.byte	0x04, 0x2f
        /*0002*/ 	.short	(.L_1 - .L_0)
	.align		4
.L_0:
        /*0004*/ 	.word	index@(_Z19spmm_csr_row_kerneliiPKiS0_PKfS2_Pf)
        /*0008*/ 	.word	0x00000020


	//----- nvinfo : EIATTR_FRAME_SIZE
	.align		4
.L_1:
        /*000c*/ 	.byte	0x04, 0x11
        /*000e*/ 	.short	(.L_3 - .L_2)
	.align		4
.L_2:
        /*0010*/ 	.word	index@(_Z19spmm_csr_row_kerneliiPKiS0_PKfS2_Pf)
        /*0014*/ 	.word	0x00000000


	//----- nvinfo : EIATTR_MIN_STACK_SIZE
	.align		4
.L_3:
        /*0018*/ 	.byte	0x04, 0x12
        /*001a*/ 	.short	(.L_5 - .L_4)
	.align		4
.L_4:
        /*001c*/ 	.word	index@(_Z19spmm_csr_row_kerneliiPKiS0_PKfS2_Pf)
        /*0020*/ 	.word	0x00000000
.L_5:


//--------------------- .nv.compat                --------------------------
	.section	.nv.compat,"",@"SHT_CUDA_COMPAT_INFO"
	.align	4
        /*0000*/ 	.byte	0x02, 0x09, 0x00, 0x00, 0x02, 0x02, 0x01, 0x00, 0x02, 0x05, 0x05, 0x00, 0x03, 0x07, 0x01, 0x01
        /*0010*/ 	.byte	0x02, 0x03, 0x00, 0x00, 0x02, 0x06, 0x01, 0x00, 0x04, 0x0b, 0x08, 0x00, 0x09, 0x00, 0x00, 0x00
        /*0020*/ 	.byte	0x00, 0x00, 0x00, 0x00


//--------------------- .nv.info._Z19spmm_csr_row_kerneliiPKiS0_PKfS2_Pf --------------------------
	.section	.nv.info._Z19spmm_csr_row_kerneliiPKiS0_PKfS2_Pf,"",@"SHT_CUDA_INFO"
	.sectionflags	@""
	.align	4


	//----- nvinfo : EIATTR_CUDA_API_VERSION
	.align		4
        /*0000*/ 	.byte	0x04, 0x37
        /*0002*/ 	.short	(.L_7 - .L_6)
.L_6:
        /*0004*/ 	.word	0x00000082


	//----- nvinfo : EIATTR_KPARAM_INFO
	.align		4
.L_7:
        /*0008*/ 	.byte	0x04, 0x17
        /*000a*/ 	.short	(.L_9 - .L_8)
.L_8:
        /*000c*/ 	.word	0x00000000
        /*0010*/ 	.short	0x0006
        /*0012*/ 	.short	0x0028
        /*0014*/ 	.byte	0x00, 0xf5, 0x21, 0x00


	//----- nvinfo : EIATTR_KPARAM_INFO
	.align		4
.L_9:
        /*0018*/ 	.byte	0x04, 0x17
        /*001a*/ 	.short	(.L_11 - .L_10)
.L_10:
        /*001c*/ 	.word	0x00000000
        /*0020*/ 	.short	0x0005
        /*0022*/ 	.short	0x0020
        /*0024*/ 	.byte	0x00, 0xf5, 0x21, 0x00


	//----- nvinfo : EIATTR_KPARAM_INFO
	.align		4
.L_11:
        /*0028*/ 	.byte	0x04, 0x17
        /*002a*/ 	.short	(.L_13 - .L_12)
.L_12:
        /*002c*/ 	.word	0x00000000
        /*0030*/ 	.short	0x0004
        /*0032*/ 	.short	0x0018
        /*0034*/ 	.byte	0x00, 0xf5, 0x21, 0x00


	//----- nvinfo : EIATTR_KPARAM_INFO
	.align		4
.L_13:
        /*0038*/ 	.byte	0x04, 0x17
        /*003a*/ 	.short	(.L_15 - .L_14)
.L_14:
        /*003c*/ 	.word	0x00000000
        /*0040*/ 	.short	0x0003
        /*0042*/ 	.short	0x0010
        /*0044*/ 	.byte	0x00, 0xf5, 0x21, 0x00


	//----- nvinfo : EIATTR_KPARAM_INFO
	.align		4
.L_15:
        /*0048*/ 	.byte	0x04, 0x17
        /*004a*/ 	.short	(.L_17 - .L_16)
.L_16:
        /*004c*/ 	.word	0x00000000
        /*0050*/ 	.short	0x0002
        /*0052*/ 	.short	0x0008
        /*0054*/ 	.byte	0x00, 0xf5, 0x21, 0x00


	//----- nvinfo : EIATTR_KPARAM_INFO
	.align		4
.L_17:
        /*0058*/ 	.byte	0x04, 0x17
        /*005a*/ 	.short	(.L_19 - .L_18)
.L_18:
        /*005c*/ 	.word	0x00000000
        /*0060*/ 	.short	0x0001
        /*0062*/ 	.short	0x0004
        /*0064*/ 	.byte	0x00, 0xf0, 0x11, 0x00


	//----- nvinfo : EIATTR_KPARAM_INFO
	.align		4
.L_19:
        /*0068*/ 	.byte	0x04, 0x17
        /*006a*/ 	.short	(.L_21 - .L_20)
.L_20:
        /*006c*/ 	.word	0x00000000
        /*0070*/ 	.short	0x0000
        /*0072*/ 	.short	0x0000
        /*0074*/ 	.byte	0x00, 0xf0, 0x11, 0x00


	//----- nvinfo : EIATTR_SPARSE_MMA_MASK
	.align		4
.L_21:
        /*0078*/ 	.byte	0x03, 0x50
        /*007a*/ 	.short	0x0000


	//----- nvinfo : EIATTR_MAXREG_COUNT
	.align		4
        /*007c*/ 	.byte	0x03, 0x1b
        /*007e*/ 	.short	0x00ff


	//----- nvinfo : EIATTR_MERCURY_ISA_VERSION
	.align		4
        /*0080*/ 	.byte	0x03, 0x5f
        /*0082*/ 	.short	0x0101


	//----- nvinfo : EIATTR_VRC_CTA_INIT_COUNT
	.align		4
        /*0084*/ 	.byte	0x02, 0x4a
	.zero		1
	.zero		1


	//----- nvinfo : EIATTR_EXIT_INSTR_OFFSETS
	.align		4
        /*0088*/ 	.byte	0x04, 0x1c
        /*008a*/ 	.short	(.L_23 - .L_22)


	//   ....[0]....
.L_22:
        /*008c*/ 	.word	0x00000070


	//   ....[1]....
        /*0090*/ 	.word	0x00000420


	//   ....[2]....
        /*0094*/ 	.word	0x00000bb0


	//----- nvinfo : EIATTR_CRS_STACK_SIZE
	.align		4
.L_23:
        /*0098*/ 	.byte	0x04, 0x1e
        /*009a*/ 	.short	(.L_25 - .L_24)
.L_24:
        /*009c*/ 	.word	0x00000000


	//----- nvinfo : EIATTR_CBANK_PARAM_SIZE
	.align		4
.L_25:
        /*00a0*/ 	.byte	0x03, 0x19
        /*00a2*/ 	.short	0x0030


	//----- nvinfo : EIATTR_PARAM_CBANK
	.align		4
        /*00a4*/ 	.byte	0x04, 0x0a
        /*00a6*/ 	.short	(.L_27 - .L_26)
	.align		4
.L_26:
        /*00a8*/ 	.word	index@(.nv.constant0._Z19spmm_csr_row_kerneliiPKiS0_PKfS2_Pf)
        /*00ac*/ 	.short	0x0380
        /*00ae*/ 	.short	0x0030


	//----- nvinfo : EIATTR_SW_WAR
	.align		4
.L_27:
        /*00b0*/ 	.byte	0x04, 0x36
        /*00b2*/ 	.short	(.L_29 - .L_28)
.L_28:
        /*00b4*/ 	.word	0x00000008
.L_29:


//--------------------- .nv.callgraph             --------------------------
	.section	.nv.callgraph,"",@"SHT_CUDA_CALLGRAPH"
	.align	4
	.sectionentsize	8
	.align		4
        /*0000*/ 	.word	0x00000000
	.align		4
        /*0004*/ 	.word	0xffffffff
	.align		4
        /*0008*/ 	.word	0x00000000
	.align		4
        /*000c*/ 	.word	0xfffffffe
	.align		4
        /*0010*/ 	.word	0x00000000
	.align		4
        /*0014*/ 	.word	0xfffffffd
	.align		4
        /*0018*/ 	.word	0x00000000
	.align		4
        /*001c*/ 	.word	0xfffffffc


//--------------------- .text._Z19spmm_csr_row_kerneliiPKiS0_PKfS2_Pf --------------------------
	.section	.text._Z19spmm_csr_row_kerneliiPKiS0_PKfS2_Pf,"ax",@progbits
	.align	128
        .global         _Z19spmm_csr_row_kerneliiPKiS0_PKfS2_Pf
        .type           _Z19spmm_csr_row_kerneliiPKiS0_PKfS2_Pf,@function
        .size           _Z19spmm_csr_row_kerneliiPKiS0_PKfS2_Pf,(.L_x_10 - _Z19spmm_csr_row_kerneliiPKiS0_PKfS2_Pf)
        .other          _Z19spmm_csr_row_kerneliiPKiS0_PKfS2_Pf,@"STO_CUDA_ENTRY STV_DEFAULT"
_Z19spmm_csr_row_kerneliiPKiS0_PKfS2_Pf:
.text._Z19spmm_csr_row_kerneliiPKiS0_PKfS2_Pf:
[----:B------:R-:W-:Y:S01]  /*0000*/  LDC R1, c[0x0][0x37c] ;  /* 0x0000df00ff017b82 */ /* 0x000fe20000000800 */
[----:B------:R-:W0:Y:S07]  /*0010*/  S2R R0, SR_TID.X ;  /* 0x0000000000007919 */ /* 0x000e2e0000002100 */
[----:B------:R-:W0:Y:S01]  /*0020*/  S2UR UR4, SR_CTAID.X ;  /* 0x00000000000479c3 */ /* 0x000e220000002500 */
[----:B------:R-:W1:Y:S07]  /*0030*/  LDCU UR5, c[0x0][0x380] ;  /* 0x00007000ff0577ac */ /* 0x000e6e0008000800 */
[----:B------:R-:W0:Y:S02]  /*0040*/  LDC R9, c[0x0][0x360] ;  /* 0x0000d800ff097b82 */ /* 0x000e240000000800 */
[----:B0-----:R-:W-:-:S05]  /*0050*/  IMAD R9, R9, UR4, R0 ;  /* 0x0000000409097c24 */ /* 0x001fca000f8e0200 */
[----:B-1----:R-:W-:-:S13]  /*0060*/  ISETP.GE.AND P0, PT, R9, UR5, PT ;  /* 0x0000000509007c0c */ /* 0x002fda000bf06270 */
[----:B------:R-:W-:Y:S05]  /*0070*/  @P0 EXIT ;  /* 0x000000000000094d */ /* 0x000fea0003800000 */
[----:B------:R-:W0:Y:S01]  /*0080*/  LDC R8, c[0x0][0x384] ;  /* 0x0000e100ff087b82 */ /* 0x000e220000000800 */
[----:B------:R-:W1:Y:S01]  /*0090*/  LDCU.64 UR6, c[0x0][0x358] ;  /* 0x00006b00ff0677ac */ /* 0x000e620008000a00 */
[----:B0-----:R-:W-:Y:S01]  /*00a0*/  ISETP.GE.AND P0, PT, R8, 0x1, PT ;  /* 0x000000010800780c */ /* 0x001fe20003f06270 */
[----:B------:R-:W-:-:S12]  /*00b0*/  IMAD R0, R9, R8, RZ ;  /* 0x0000000809007224 */ /* 0x000fd800078e02ff */
[----:B-1----:R-:W-:Y:S05]  /*00c0*/  @!P0 BRA `(.L_x_0) ;  /* 0x0000000000c08947 */ /* 0x002fea0003800000 */
[C---:B------:R-:W-:Y:S01]  /*00d0*/  ISETP.GE.U32.AND P2, PT, R8.reuse, 0x8, PT ;  /* 0x000000080800780c */ /* 0x040fe20003f46070 */
[----:B------:R-:W-:Y:S01]  /*00e0*/  HFMA2 R11, -RZ, RZ, 0, 0 ;  /* 0x00000000ff0b7431 */ /* 0x000fe200000001ff */
[----:B------:R-:W-:-:S04]  /*00f0*/  LOP3.LUT R6, R8, 0x7, RZ, 0xc0, !PT ;  /* 0x0000000708067812 */ /* 0x000fc800078ec0ff */
[----:B------:R-:W-:-:S07]  /*0100*/  ISETP.NE.AND P1, PT, R6, RZ, PT ;  /* 0x000000ff0600720c */ /* 0x000fce0003f25270 */
[----:B------:R-:W-:Y:S06]  /*0110*/  @!P2 BRA `(.L_x_1) ;  /* 0x000000000040a947 */ /* 0x000fec0003800000 */
[----:B------:R-:W0:Y:S01]  /*0120*/  LDC.64 R4, c[0x0][0x3a8] ;  /* 0x0000ea00ff047b82 */ /* 0x000e220000000a00 */
[----:B------:R-:W-:Y:S01]  /*0130*/  LOP3.LUT R11, R8, 0x7ffffff8, RZ, 0xc0, !PT ;  /* 0x7ffffff8080b7812 */ /* 0x000fe200078ec0ff */
[----:B------:R-:W-:-:S06]  /*0140*/  UMOV UR4, URZ ;  /* 0x000000ff00047c82 */ /* 0x000fcc0008000000 */
.L_x_2:
[----:B-1----:R-:W-:Y:S01]  /*0150*/  VIADD R3, R0, UR4 ;  /* 0x0000000400037c36 */ /* 0x002fe20008000000 */
[----:B------:R-:W-:-:S03]  /*0160*/  UIADD3 UR4, UPT, UPT, UR4, 0x8, URZ ;  /* 0x0000000804047890 */ /* 0x000fc6000fffe0ff */
[----:B0-----:R-:W-:-:S03]  /*0170*/  IMAD.WIDE R2, R3, 0x4, R4 ;  /* 0x0000000403027825 */ /* 0x001fc600078e0204 */
[----:B------:R-:W-:Y:S02]  /*0180*/  ISETP.NE.AND P2, PT, R11, UR4, PT ;  /* 0x000000040b007c0c */ /* 0x000fe4000bf45270 */
[----:B------:R1:W-:Y:S04]  /*0190*/  STG.E desc[UR6][R2.64], RZ ;  /* 0x000000ff02007986 */ /* 0x0003e8000c101906 */
[----:B------:R1:W-:Y:S04]  /*01a0*/  STG.E desc[UR6][R2.64+0x4], RZ ;  /* 0x000004ff02007986 */ /* 0x0003e8000c101906 */
[----:B------:R1:W-:Y:S04]  /*01b0*/  STG.E desc[UR6][R2.64+0x8], RZ ;  /* 0x000008ff02007986 */ /* 0x0003e8000c101906 */
[----:B------:R1:W-:Y:S04]  /*01c0*/  STG.E desc[UR6][R2.64+0xc], RZ ;  /* 0x00000cff02007986 */ /* 0x0003e8000c101906 */
[----:B------:R1:W-:Y:S04]  /*01d0*/  STG.E desc[UR6][R2.64+0x10], RZ ;  /* 0x000010ff02007986 */ /* 0x0003e8000c101906 */
[----:B------:R1:W-:Y:S04]  /*01e0*/  STG.E desc[UR6][R2.64+0x14], RZ ;  /* 0x000014ff02007986 */ /* 0x0003e8000c101906 */
[----:B------:R1:W-:Y:S04]  /*01f0*/  STG.E desc[UR6][R2.64+0x18], RZ ;  /* 0x000018ff02007986 */ /* 0x0003e8000c101906 */
[----:B------:R1:W-:Y:S01]  /*0200*/  STG.E desc[UR6][R2.64+0x1c], RZ ;  /* 0x00001cff02007986 */ /* 0x0003e2000c101906 */
[----:B------:R-:W-:Y:S05]  /*0210*/  @P2 BRA `(.L_x_2) ;  /* 0xfffffffc00cc2947 */ /* 0x000fea000383ffff */
.L_x_1:
[----:B------:R-:W-:Y:S05]  /*0220*/  @!P1 BRA `(.L_x_0) ;  /* 0x0000000000689947 */ /* 0x000fea0003800000 */
[----:B------:R-:W-:Y:S02]  /*0230*/  ISETP.GE.U32.AND P1, PT, R6, 0x4, PT ;  /* 0x000000040600780c */ /* 0x000fe40003f26070 */
[----:B------:R-:W-:-:S04]  /*0240*/  LOP3.LUT R4, R8, 0x3, RZ, 0xc0, !PT ;  /* 0x0000000308047812 */ /* 0x000fc800078ec0ff */
[----:B------:R-:W-:-:S07]  /*0250*/  ISETP.NE.AND P2, PT, R4, RZ, PT ;  /* 0x000000ff0400720c */ /* 0x000fce0003f45270 */
[----:B------:R-:W-:Y:S06]  /*0260*/  @!P1 BRA `(.L_x_3) ;  /* 0x0000000000209947 */ /* 0x000fec0003800000 */
[----:B-1----:R-:W0:Y:S01]  /*0270*/  LDC.64 R2, c[0x0][0x3a8] ;  /* 0x0000ea00ff027b82 */ /* 0x002e220000000a00 */
[----:B------:R-:W-:Y:S01]  /*0280*/  IADD3 R5, PT, PT, R0, R11, RZ ;  /* 0x0000000b00057210 */ /* 0x000fe20007ffe0ff */
[----:B------:R-:W-:-:S04]  /*0290*/  VIADD R11, R11, 0x4 ;  /* 0x000000040b0b7836 */ /* 0x000fc80000000000 */
[----:B0-----:R-:W-:-:S05]  /*02a0*/  IMAD.WIDE R2, R5, 0x4, R2 ;  /* 0x0000000405027825 */ /* 0x001fca00078e0202 */
[----:B------:R0:W-:Y:S04]  /*02b0*/  STG.E desc[UR6][R2.64], RZ ;  /* 0x000000ff02007986 */ /* 0x0001e8000c101906 */
[----:B------:R0:W-:Y:S04]  /*02c0*/  STG.E desc[UR6][R2.64+0x4], RZ ;  /* 0x000004ff02007986 */ /* 0x0001e8000c101906 */
[----:B------:R0:W-:Y:S04]  /*02d0*/  STG.E desc[UR6][R2.64+0x8], RZ ;  /* 0x000008ff02007986 */ /* 0x0001e8000c101906 */
[----:B------:R0:W-:Y:S02]  /*02e0*/  STG.E desc[UR6][R2.64+0xc], RZ ;  /* 0x00000cff02007986 */ /* 0x0001e4000c101906 */
.L_x_3:
[----:B------:R-:W-:Y:S05]  /*02f0*/  @!P2 BRA `(.L_x_0) ;  /* 0x000000000034a947 */ /* 0x000fea0003800000 */
[----:B01----:R-:W-:Y:S02]  /*0300*/  LOP3.LUT R2, R8, 0x1, RZ, 0xc0, !PT ;  /* 0x0000000108027812 */ /* 0x003fe400078ec0ff */
[----:B------:R-:W-:Y:S02]  /*0310*/  ISETP.NE.AND P1, PT, R4, 0x1, PT ;  /* 0x000000010400780c */ /* 0x000fe40003f25270 */
[----:B------:R-:W-:-:S11]  /*0320*/  ISETP.NE.U32.AND P2, PT, R2, 0x1, PT ;  /* 0x000000010200780c */ /* 0x000fd60003f45070 */
[----:B------:R-:W0:Y:S01]  /*0330*/  @P1 LDC.64 R2, c[0x0][0x3a8] ;  /* 0x0000ea00ff021b82 */ /* 0x000e220000000a00 */
[----:B------:R-:W-:Y:S01]  /*0340*/  @P1 IADD3 R5, PT, PT, R0, R11, RZ ;  /* 0x0000000b00051210 */ /* 0x000fe20007ffe0ff */
[----:B------:R-:W-:-:S05]  /*0350*/  @P1 VIADD R11, R11, 0x2 ;  /* 0x000000020b0b1836 */ /* 0x000fca0000000000 */
[----:B------:R-:W-:Y:S01]  /*0360*/  @!P2 IADD3 R11, PT, PT, R0, R11, RZ ;  /* 0x0000000b000ba210 */ /* 0x000fe20007ffe0ff */
[----:B------:R-:W1:Y:S01]  /*0370*/  @!P2 LDC.64 R6, c[0x0][0x3a8] ;  /* 0x0000ea00ff06ab82 */ /* 0x000e620000000a00 */
[----:B0-----:R-:W-:-:S05]  /*0380*/  @P1 IMAD.WIDE R4, R5, 0x4, R2 ;  /* 0x0000000405041825 */ /* 0x001fca00078e0202 */
[----:B------:R2:W-:Y:S01]  /*0390*/  @P1 STG.E desc[UR6][R4.64], RZ ;  /* 0x000000ff04001986 */ /* 0x0005e2000c101906 */
[----:B-1----:R-:W-:-:S03]  /*03a0*/  @!P2 IMAD.WIDE R2, R11, 0x4, R6 ;  /* 0x000000040b02a825 */ /* 0x002fc600078e0206 */
[----:B------:R2:W-:Y:S04]  /*03b0*/  @P1 STG.E desc[UR6][R4.64+0x4], RZ ;  /* 0x000004ff04001986 */ /* 0x0005e8000c101906 */
[----:B------:R2:W-:Y:S02]  /*03c0*/  @!P2 STG.E desc[UR6][R2.64], RZ ;  /* 0x000000ff0200a986 */ /* 0x0005e4000c101906 */
.L_x_0:
[----:B012---:R-:W0:Y:S02]  /*03d0*/  LDC.64 R2, c[0x0][0x388] ;  /* 0x0000e200ff027b82 */ /* 0x007e240000000a00 */
[----:B0-----:R-:W-:-:S05]  /*03e0*/  IMAD.WIDE R2, R9, 0x4, R2 ;  /* 0x0000000409027825 */ /* 0x001fca00078e0202 */
[----:B------:R-:W2:Y:S04]  /*03f0*/  LDG.E.CONSTANT R9, desc[UR6][R2.64] ;  /* 0x0000000602097981 */ /* 0x000ea8000c1e9900 */
[----:B------:R-:W2:Y:S02]  /*0400*/  LDG.E.CONSTANT R6, desc[UR6][R2.64+0x4] ;  /* 0x0000040602067981 */ /* 0x000ea4000c1e9900 */
[----:B--2---:R-:W-:-:S13]  /*0410*/  ISETP.GE.OR P0, PT, R9, R6, !P0 ;  /* 0x000000060900720c */ /* 0x004fda0004706670 */
[----:B------:R-:W-:Y:S05]  /*0420*/  @P0 EXIT ;  /* 0x000000000000094d */ /* 0x000fea0003800000 */
[C---:B------:R-:W-:Y:S02]  /*0430*/  LOP3.LUT R7, R8.reuse, 0x7ffffff8, RZ, 0xc0, !PT ;  /* 0x7ffffff808077812 */ /* 0x040fe400078ec0ff */
[C---:B------:R-:W-:Y:S02]  /*0440*/  LOP3.LUT R19, R8.reuse, 0x7, RZ, 0xc0, !PT ;  /* 0x0000000708137812 */ /* 0x040fe400078ec0ff */
[----:B------:R-:W-:Y:S02]  /*0450*/  LOP3.LUT R8, R8, 0x3, RZ, 0xc0, !PT ;  /* 0x0000000308087812 */ /* 0x000fe400078ec0ff */
[----:B------:R-:W-:-:S07]  /*0460*/  IADD3 R10, PT, PT, -R7, RZ, RZ ;  /* 0x000000ff070a7210 */ /* 0x000fce0007ffe1ff */
.L_x_8:
[----:B01----:R-:W0:Y:S08]  /*0470*/  LDC.64 R2, c[0x0][0x390] ;  /* 0x0000e400ff027b82 */ /* 0x003e300000000a00 */
[----:B------:R-:W1:Y:S08]  /*0480*/  LDC.64 R4, c[0x0][0x398] ;  /* 0x0000e600ff047b82 */ /* 0x000e700000000a00 */
[----:B------:R-:W2:Y:S01]  /*0490*/  LDC R12, c[0x0][0x384] ;  /* 0x0000e100ff0c7b82 */ /* 0x000ea20000000800 */
[----:B0-----:R-:W-:-:S06]  /*04a0*/  IMAD.WIDE R2, R9, 0x4, R2 ;  /* 0x0000000409027825 */ /* 0x001fcc00078e0202 */
[----:B------:R-:W3:Y:S01]  /*04b0*/  LDG.E.CONSTANT R3, desc[UR6][R2.64] ;  /* 0x0000000602037981 */ /* 0x000ee2000c1e9900 */
[----:B-1----:R-:W-:-:S05]  /*04c0*/  IMAD.WIDE R4, R9, 0x4, R4 ;  /* 0x0000000409047825 */ /* 0x002fca00078e0204 */
[----:B-----5:R0:W5:Y:S01]  /*04d0*/  LDG.E.CONSTANT R11, desc[UR6][R4.64] ;  /* 0x00000006040b7981 */ /* 0x020162000c1e9900 */
[----:B------:R-:W-:Y:S01]  /*04e0*/  VIADD R9, R9, 0x1 ;  /* 0x0000000109097836 */ /* 0x000fe20000000000 */
[----:B------:R-:W-:Y:S02]  /*04f0*/  MOV R14, RZ ;  /* 0x000000ff000e7202 */ /* 0x000fe40000000f00 */
[----:B--2---:R-:W-:Y:S02]  /*0500*/  ISETP.GE.U32.AND P1, PT, R12, 0x8, PT ;  /* 0x000000080c00780c */ /* 0x004fe40003f26070 */
[----:B------:R-:W-:Y:S01]  /*0510*/  ISETP.NE.AND P0, PT, R9, R6, PT ;  /* 0x000000060900720c */ /* 0x000fe20003f05270 */
[----:B---3--:R-:W-:-:S10]  /*0520*/  IMAD R13, R3, R12, RZ ;  /* 0x0000000c030d7224 */ /* 0x008fd400078e02ff */
[----:B0-----:R-:W-:Y:S05]  /*0530*/  @!P1 BRA `(.L_x_4) ;  /* 0x0000000000b49947 */ /* 0x001fea0003800000 */
[----:B------:R-:W-:Y:S01]  /*0540*/  MOV R17, R0 ;  /* 0x0000000000117202 */ /* 0x000fe20000000f00 */
[----:B------:R-:W-:Y:S01]  /*0550*/  IMAD.MOV.U32 R15, RZ, RZ, R13 ;  /* 0x000000ffff0f7224 */ /* 0x000fe200078e000d */
[----:B------:R-:W-:-:S07]  /*0560*/  MOV R14, R10 ;  /* 0x0000000a000e7202 */ /* 0x000fce0000000f00 */
.L_x_5:
[----:B0-----:R-:W0:Y:S08]  /*0570*/  LDC.64 R4, c[0x0][0x3a0] ;  /* 0x0000e800ff047b82 */ /* 0x001e300000000a00 */
[----:B------:R-:W1:Y:S01]  /*0580*/  LDC.64 R2, c[0x0][0x3a8] ;  /* 0x0000ea00ff027b82 */ /* 0x000e620000000a00 */
[----:B0-----:R-:W-:-:S05]  /*0590*/  IMAD.WIDE R4, R15, 0x4, R4 ;  /* 0x000000040f047825 */ /* 0x001fca00078e0204 */
[----:B------:R-:W2:Y:S01]  /*05a0*/  LDG.E.CONSTANT R20, desc[UR6][R4.64] ;  /* 0x0000000604147981 */ /* 0x000ea2000c1e9900 */
[----:B-1----:R-:W-:-:S03]  /*05b0*/  IMAD.WIDE R2, R17, 0x4, R2 ;  /* 0x0000000411027825 */ /* 0x002fc600078e0202 */
[----:B------:R-:W3:Y:S04]  /*05c0*/  LDG.E.CONSTANT R24, desc[UR6][R4.64+0x4] ;  /* 0x0000040604187981 */ /* 0x000ee8000c1e9900 */
[----:B------:R-:W2:Y:S04]  /*05d0*/  LDG.E R22, desc[UR6][R2.64] ;  /* 0x0000000602167981 */ /* 0x000ea8000c1e1900 */
[----:B------:R-:W3:Y:S04]  /*05e0*/  LDG.E R21, desc[UR6][R2.64+0x4] ;  /* 0x0000040602157981 */ /* 0x000ee8000c1e1900 */
[----:B------:R-:W4:Y:S04]  /*05f0*/  LDG.E.CONSTANT R18, desc[UR6][R4.64+0x8] ;  /* 0x0000080604127981 */ /* 0x000f28000c1e9900 */
[----:B------:R-:W4:Y:S04]  /*0600*/  LDG.E R16, desc[UR6][R2.64+0x8] ;  /* 0x0000080602107981 */ /* 0x000f28000c1e1900 */
[----:B------:R-:W4:Y:S04]  /*0610*/  LDG.E.CONSTANT R26, desc[UR6][R4.64+0xc] ;  /* 0x00000c06041a7981 */ /* 0x000f28000c1e9900 */
[----:B------:R-:W4:Y:S01]  /*0620*/  LDG.E.CONSTANT R28, desc[UR6][R4.64+0x1c] ;  /* 0x00001c06041c7981 */ /* 0x000f22000c1e9900 */
[----:B--2--5:R-:W-:-:S03]  /*0630*/  FFMA R23, R11, R20, R22 ;  /* 0x000000140b177223 */ /* 0x024fc60000000016 */
[----:B------:R-:W2:Y:S01]  /*0640*/  LDG.E.CONSTANT R22, desc[UR6][R4.64+0x14] ;  /* 0x0000140604167981 */ /* 0x000ea2000c1e9900 */
[----:B---3--:R-:W-:-:S03]  /*0650*/  FFMA R25, R11, R24, R21 ;  /* 0x000000180b197223 */ /* 0x008fc60000000015 */
[----:B------:R0:W-:Y:S04]  /*0660*/  STG.E desc[UR6][R2.64], R23 ;  /* 0x0000001702007986 */ /* 0x0001e8000c101906 */
[----:B------:R1:W-:Y:S01]  /*0670*/  STG.E desc[UR6][R2.64+0x4], R25 ;  /* 0x0000041902007986 */ /* 0x0003e2000c101906 */
[----:B----4-:R-:W-:-:S03]  /*0680*/  FFMA R27, R11, R18, R16 ;  /* 0x000000120b1b7223 */ /* 0x010fc60000000010 */
[----:B------:R-:W3:Y:S04]  /*0690*/  LDG.E.CONSTANT R24, desc[UR6][R4.64+0x10] ;  /* 0x0000100604187981 */ /* 0x000ee8000c1e9900 */
[----:B------:R3:W4:Y:S04]  /*06a0*/  LDG.E.CONSTANT R20, desc[UR6][R4.64+0x18] ;  /* 0x0000180604147981 */ /* 0x000728000c1e9900 */
[----:B------:R-:W2:Y:S04]  /*06b0*/  LDG.E R16, desc[UR6][R2.64+0xc] ;  /* 0x00000c0602107981 */ /* 0x000ea8000c1e1900 */
[----:B------:R-:W3:Y:S04]  /*06c0*/  LDG.E R18, desc[UR6][R2.64+0x10] ;  /* 0x0000100602127981 */ /* 0x000ee8000c1e1900 */
[----:B0-----:R-:W4:Y:S04]  /*06d0*/  LDG.E R23, desc[UR6][R2.64+0x14] ;  /* 0x0000140602177981 */ /* 0x001f28000c1e1900 */
[----:B-1----:R-:W4:Y:S04]  /*06e0*/  LDG.E R25, desc[UR6][R2.64+0x18] ;  /* 0x0000180602197981 */ /* 0x002f28000c1e1900 */
[----:B------:R-:W4:Y:S01]  /*06f0*/  LDG.E R21, desc[UR6][R2.64+0x1c] ;  /* 0x00001c0602157981 */ /* 0x000f22000c1e1900 */
[----:B------:R-:W-:-:S03]  /*0700*/  IADD3 R14, PT, PT, R14, 0x8, RZ ;  /* 0x000000080e0e7810 */ /* 0x000fc60007ffe0ff */
[----:B------:R0:W-:Y:S01]  /*0710*/  STG.E desc[UR6][R2.64+0x8], R27 ;  /* 0x0000081b02007986 */ /* 0x0001e2000c101906 */
[----:B------:R-:W-:Y:S01]  /*0720*/  ISETP.NE.AND P1, PT, R14, RZ, PT ;  /* 0x000000ff0e00720c */ /* 0x000fe20003f25270 */
[----:B------:R-:W-:Y:S01]  /*0730*/  VIADD R15, R15, 0x8 ;  /* 0x000000080f0f7836 */ /* 0x000fe20000000000 */
[----:B------:R-:W-:Y:S01]  /*0740*/  IADD3 R17, PT, PT, R17, 0x8, RZ ;  /* 0x0000000811117810 */ /* 0x000fe20007ffe0ff */
[C---:B--2---:R-:W-:Y:S01]  /*0750*/  FFMA R29, R11.reuse, R26, R16 ;  /* 0x0000001a0b1d7223 */ /* 0x044fe20000000010 */
[C---:B---3--:R-:W-:Y:S01]  /*0760*/  FFMA R5, R11.reuse, R24, R18 ;  /* 0x000000180b057223 */ /* 0x048fe20000000012 */
[C---:B----4-:R-:W-:Y:S01]  /*0770*/  FFMA R23, R11.reuse, R22, R23 ;  /* 0x000000160b177223 */ /* 0x050fe20000000017 */
[C---:B------:R-:W-:Y:S01]  /*0780*/  FFMA R25, R11.reuse, R20, R25 ;  /* 0x000000140b197223 */ /* 0x040fe20000000019 */
[----:B------:R-:W-:Y:S01]  /*0790*/  FFMA R21, R11, R28, R21 ;  /* 0x0000001c0b157223 */ /* 0x000fe20000000015 */
[----:B------:R0:W-:Y:S04]  /*07a0*/  STG.E desc[UR6][R2.64+0xc], R29 ;  /* 0x00000c1d02007986 */ /* 0x0001e8000c101906 */
[----:B------:R0:W-:Y:S04]  /*07b0*/  STG.E desc[UR6][R2.64+0x10], R5 ;  /* 0x0000100502007986 */ /* 0x0001e8000c101906 */
[----:B------:R0:W-:Y:S04]  /*07c0*/  STG.E desc[UR6][R2.64+0x14], R23 ;  /* 0x0000141702007986 */ /* 0x0001e8000c101906 */
[----:B------:R0:W-:Y:S04]  /*07d0*/  STG.E desc[UR6][R2.64+0x18], R25 ;  /* 0x0000181902007986 */ /* 0x0001e8000c101906 */
[----:B------:R0:W-:Y:S01]  /*07e0*/  STG.E desc[UR6][R2.64+0x1c], R21 ;  /* 0x00001c1502007986 */ /* 0x0001e2000c101906 */
[----:B------:R-:W-:Y:S05]  /*07f0*/  @P1 BRA `(.L_x_5) ;  /* 0xfffffffc005c1947 */ /* 0x000fea000383ffff */
[----:B------:R-:W-:-:S07]  /*0800*/  MOV R14, R7 ;  /* 0x00000007000e7202 */ /* 0x000fce0000000f00 */
.L_x_4:
[----:B------:R-:W-:-:S13]  /*0810*/  ISETP.NE.AND P1, PT, R19, RZ, PT ;  /* 0x000000ff1300720c */ /* 0x000fda0003f25270 */
[----:B------:R-:W-:Y:S05]  /*0820*/  @!P1 BRA `(.L_x_6) ;  /* 0x0000000000dc9947 */ /* 0x000fea0003800000 */
[----:B0-----:R-:W-:Y:S01]  /*0830*/  VIADD R2, R19, 0xffffffff ;  /* 0xffffffff13027836 */ /* 0x001fe20000000000 */
[----:B------:R-:W-:-:S04]  /*0840*/  ISETP.NE.AND P2, PT, R8, RZ, PT ;  /* 0x000000ff0800720c */ /* 0x000fc80003f45270 */
[----:B------:R-:W-:-:S13]  /*0850*/  ISETP.GE.U32.AND P1, PT, R2, 0x3, PT ;  /* 0x000000030200780c */ /* 0x000fda0003f26070 */
[----:B------:R-:W-:Y:S05]  /*0860*/  @!P1 BRA `(.L_x_7) ;  /* 0x00000000005c9947 */ /* 0x000fea0003800000 */
[----:B------:R-:W0:Y:S01]  /*0870*/  LDC.64 R4, c[0x0][0x3a0] ;  /* 0x0000e800ff047b82 */ /* 0x000e220000000a00 */
[-C--:B------:R-:W-:Y:S02]  /*0880*/  IADD3 R15, PT, PT, R13, R14.reuse, RZ ;  /* 0x0000000e0d0f7210 */ /* 0x080fe40007ffe0ff */
[----:B------:R-:W-:-:S05]  /*0890*/  IADD3 R17, PT, PT, R0, R14, RZ ;  /* 0x0000000e00117210 */ /* 0x000fca0007ffe0ff */
[----:B------:R-:W1:Y:S01]  /*08a0*/  LDC.64 R2, c[0x0][0x3a8] ;  /* 0x0000ea00ff027b82 */ /* 0x000e620000000a00 */
[----:B0-----:R-:W-:-:S05]  /*08b0*/  IMAD.WIDE R4, R15, 0x4, R4 ;  /* 0x000000040f047825 */ /* 0x001fca00078e0204 */
[----:B------:R-:W2:Y:S01]  /*08c0*/  LDG.E.CONSTANT R16, desc[UR6][R4.64] ;  /* 0x0000000604107981 */ /* 0x000ea2000c1e9900 */
[----:B-1----:R-:W-:-:S03]  /*08d0*/  IMAD.WIDE R2, R17, 0x4, R2 ;  /* 0x0000000411027825 */ /* 0x002fc600078e0202 */
[----:B------:R-:W3:Y:S04]  /*08e0*/  LDG.E.CONSTANT R20, desc[UR6][R4.64+0x4] ;  /* 0x0000040604147981 */ /* 0x000ee8000c1e9900 */
[----:B------:R-:W4:Y:S04]  /*08f0*/  LDG.E.CONSTANT R22, desc[UR6][R4.64+0x8] ;  /* 0x0000080604167981 */ /* 0x000f28000c1e9900 */
[----:B------:R-:W4:Y:S04]  /*0900*/  LDG.E.CONSTANT R24, desc[UR6][R4.64+0xc] ;  /* 0x00000c0604187981 */ /* 0x000f28000c1e9900 */
[----:B------:R-:W2:Y:S04]  /*0910*/  LDG.E R18, desc[UR6][R2.64] ;  /* 0x0000000602127981 */ /* 0x000ea8000c1e1900 */
[----:B------:R-:W3:Y:S04]  /*0920*/  LDG.E R17, desc[UR6][R2.64+0x4] ;  /* 0x0000040602117981 */ /* 0x000ee8000c1e1900 */
[----:B------:R-:W4:Y:S04]  /*0930*/  LDG.E R21, desc[UR6][R2.64+0x8] ;  /* 0x0000080602157981 */ /* 0x000f28000c1e1900 */
[----:B------:R-:W4:Y:S01]  /*0940*/  LDG.E R23, desc[UR6][R2.64+0xc] ;  /* 0x00000c0602177981 */ /* 0x000f22000c1e1900 */
[----:B------:R-:W-:-:S02]  /*0950*/  VIADD R14, R14, 0x4 ;  /* 0x000000040e0e7836 */ /* 0x000fc40000000000 */
[C---:B--2--5:R-:W-:Y:S01]  /*0960*/  FFMA R15, R11.reuse, R16, R18 ;  /* 0x000000100b0f7223 */ /* 0x064fe20000000012 */
[C---:B---3--:R-:W-:Y:S01]  /*0970*/  FFMA R17, R11.reuse, R20, R17 ;  /* 0x000000140b117223 */ /* 0x048fe20000000011 */
[C---:B----4-:R-:W-:Y:S01]  /*0980*/  FFMA R21, R11.reuse, R22, R21 ;  /* 0x000000160b157223 */ /* 0x050fe20000000015 */
[----:B------:R-:W-:Y:S02]  /*0990*/  FFMA R23, R11, R24, R23 ;  /* 0x000000180b177223 */ /* 0x000fe40000000017 */
[----:B------:R0:W-:Y:S04]  /*09a0*/  STG.E desc[UR6][R2.64], R15 ;  /* 0x0000000f02007986 */ /* 0x0001e8000c101906 */
[----:B------:R0:W-:Y:S04]  /*09b0*/  STG.E desc[UR6][R2.64+0x4], R17 ;  /* 0x0000041102007986 */ /* 0x0001e8000c101906 */
[----:B------:R0:W-:Y:S04]  /*09c0*/  STG.E desc[UR6][R2.64+0x8], R21 ;  /* 0x0000081502007986 */ /* 0x0001e8000c101906 */
[----:B------:R0:W-:Y:S02]  /*09d0*/  STG.E desc[UR6][R2.64+0xc], R23 ;  /* 0x00000c1702007986 */ /* 0x0001e4000c101906 */
.L_x_7:
[----:B------:R-:W-:Y:S05]  /*09e0*/  @!P2 BRA `(.L_x_6) ;  /* 0x00000000006ca947 */ /* 0x000fea0003800000 */
[----:B0-----:R-:W0:Y:S01]  /*09f0*/  LDC.64 R20, c[0x0][0x3a0] ;  /* 0x0000e800ff147b82 */ /* 0x001e220000000a00 */
[----:B------:R-:W-:-:S07]  /*0a00*/  ISETP.NE.AND P2, PT, R8, 0x1, PT ;  /* 0x000000010800780c */ /* 0x000fce0003f45270 */
[----:B------:R-:W1:Y:S06]  /*0a10*/  LDC.64 R2, c[0x0][0x3a8] ;  /* 0x0000ea00ff027b82 */ /* 0x000e6c0000000a00 */
[-C--:B------:R-:W-:Y:S02]  /*0a20*/  @P2 IADD3 R5, PT, PT, R13, R14.reuse, RZ ;  /* 0x0000000e0d052210 */ /* 0x080fe40007ffe0ff */
[----:B------:R-:W-:Y:S01]  /*0a30*/  @P2 IADD3 R15, PT, PT, R0, R14, RZ ;  /* 0x0000000e000f2210 */ /* 0x000fe20007ffe0ff */
[----:B------:R-:W2:Y:S02]  /*0a40*/  LDC.64 R16, c[0x0][0x3a0] ;  /* 0x0000e800ff107b82 */ /* 0x000ea40000000a00 */
[----:B0-----:R-:W-:-:S06]  /*0a50*/  @P2 IMAD.WIDE R20, R5, 0x4, R20 ;  /* 0x0000000405142825 */ /* 0x001fcc00078e0214 */
[----:B------:R-:W0:Y:S01]  /*0a60*/  LDC.64 R4, c[0x0][0x3a8] ;  /* 0x0000ea00ff047b82 */ /* 0x000e220000000a00 */
[----:B------:R-:W3:Y:S01]  /*0a70*/  @P2 LDG.E.CONSTANT R27, desc[UR6][R20.64+0x4] ;  /* 0x00000406141b2981 */ /* 0x000ee2000c1e9900 */
[----:B-1----:R-:W-:-:S03]  /*0a80*/  @P2 IMAD.WIDE R2, R15, 0x4, R2 ;  /* 0x000000040f022825 */ /* 0x002fc600078e0202 */
[----:B------:R-:W4:Y:S04]  /*0a90*/  @P2 LDG.E.CONSTANT R15, desc[UR6][R20.64] ;  /* 0x00000006140f2981 */ /* 0x000f28000c1e9900 */
[----:B------:R-:W4:Y:S04]  /*0aa0*/  @P2 LDG.E R18, desc[UR6][R2.64] ;  /* 0x0000000602122981 */ /* 0x000f28000c1e1900 */
[----:B------:R-:W3:Y:S01]  /*0ab0*/  @P2 LDG.E R22, desc[UR6][R2.64+0x4] ;  /* 0x0000040602162981 */ /* 0x000ee2000c1e1900 */
[----:B------:R-:W-:Y:S01]  /*0ac0*/  LOP3.LUT P1, RZ, R12, 0x1, RZ, 0xc0, !PT ;  /* 0x000000010cff7812 */ /* 0x000fe2000782c0ff */
[----:B------:R-:W-:-:S12]  /*0ad0*/  @P2 VIADD R14, R14, 0x2 ;  /* 0x000000020e0e2836 */ /* 0x000fd80000000000 */
[-C--:B------:R-:W-:Y:S02]  /*0ae0*/  @P1 IADD3 R23, PT, PT, R13, R14.reuse, RZ ;  /* 0x0000000e0d171210 */ /* 0x080fe40007ffe0ff */
[----:B------:R-:W-:-:S03]  /*0af0*/  @P1 IADD3 R25, PT, PT, R0, R14, RZ ;  /* 0x0000000e00191210 */ /* 0x000fc60007ffe0ff */
[----:B--2---:R-:W-:-:S04]  /*0b00*/  @P1 IMAD.WIDE R16, R23, 0x4, R16 ;  /* 0x0000000417101825 */ /* 0x004fc800078e0210 */
[----:B0-----:R-:W-:Y:S02]  /*0b10*/  @P1 IMAD.WIDE R4, R25, 0x4, R4 ;  /* 0x0000000419041825 */ /* 0x001fe400078e0204 */
[----:B------:R-:W2:Y:S02]  /*0b20*/  @P1 LDG.E.CONSTANT R16, desc[UR6][R16.64] ;  /* 0x0000000610101981 */ /* 0x000ea4000c1e9900 */
[C---:B----45:R-:W-:Y:S01]  /*0b30*/  @P2 FFMA R13, R11.reuse, R15, R18 ;  /* 0x0000000f0b0d2223 */ /* 0x070fe20000000012 */
[----:B---3--:R-:W-:-:S04]  /*0b40*/  @P2 FFMA R15, R11, R27, R22 ;  /* 0x0000001b0b0f2223 */ /* 0x008fc80000000016 */
[----:B------:R1:W-:Y:S04]  /*0b50*/  @P2 STG.E desc[UR6][R2.64], R13 ;  /* 0x0000000d02002986 */ /* 0x0003e8000c101906 */
[----:B------:R1:W-:Y:S04]  /*0b60*/  @P2 STG.E desc[UR6][R2.64+0x4], R15 ;  /* 0x0000040f02002986 */ /* 0x0003e8000c101906 */
[----:B------:R-:W2:Y:S02]  /*0b70*/  @P1 LDG.E R12, desc[UR6][R4.64] ;  /* 0x00000006040c1981 */ /* 0x000ea4000c1e1900 */
[----:B--2---:R-:W-:-:S05]  /*0b80*/  @P1 FFMA R11, R11, R16, R12 ;  /* 0x000000100b0b1223 */ /* 0x004fca000000000c */
[----:B------:R1:W-:Y:S02]  /*0b90*/  @P1 STG.E desc[UR6][R4.64], R11 ;  /* 0x0000000b04001986 */ /* 0x0003e4000c101906 */
.L_x_6:
[----:B------:R-:W-:Y:S05]  /*0ba0*/  @P0 BRA `(.L_x_8) ;  /* 0xfffffff800300947 */ /* 0x000fea000383ffff */
[----:B------:R-:W-:Y:S05]  /*0bb0*/  EXIT ;  /* 0x000000000000794d */ /* 0x000fea0003800000 */
.L_x_9:
[----:B------:R-:W-:-:S00]  /*0bc0*/  BRA `(.L_x_9) ;  /* 0xfffffffc00fc7947 */ /* 0x000fc0000383ffff */
[----:B------:R-:W-:-:S00]  /*0bd0*/  NOP ;  /* 0x0000000000007918 */ /* 0x000fc00000000000 */
        /* <DEDUP_REMOVED lines=10> */
.L_x_10:


//--------------------- .nv.shared.reserved.0     --------------------------
	.section	.nv.shared.reserved.0,"aw",@nobits
	.weak		__nv_reservedSMEM_offset_0_alias
	.size		__nv_reservedSMEM_offset_0_alias, 0, 64
	.other		__nv_reservedSMEM_offset_0_alias,@"STO_CUDA_RESERVED_SHARED STV_DEFAULT"
__nv_reservedSMEM_offset_0_alias:
	.zero		0
	.zero		64


//--------------------- .nv.constant0._Z19spmm_csr_row_kerneliiPKiS0_PKfS2_Pf --------------------------
	.section	.nv.constant0._Z19spmm_csr_row_kerneliiPKiS0_PKfS2_Pf,"a",@progbits
	.sectionflags	@""
	.align	4
.nv.constant0._Z19spmm_csr_row_kerneliiPKiS0_PKfS2_Pf:
	.zero		944


//--------------------- SYMBOLS --------------------------

	.type		.nv.reservedSmem.offset0,@object
	.size		.nv.reservedSmem.offset0,0x4
